//
// Generated by NVIDIA NVVM Compiler
//
// Compiler Build ID: CL-36424714
// Cuda compilation tools, release 13.0, V13.0.88
// Based on NVVM 20.0.0
//

.version 9.0
.target sm_100
.address_size 64

	// .globl	_Z21vector_softmax_kernelPffi
// _ZZ21vector_softmax_kernelPffiE4smem has been demoted

.visible .entry _Z21vector_softmax_kernelPffi(
	.param .u64 .ptr .align 1 _Z21vector_softmax_kernelPffi_param_0,
	.param .f32 _Z21vector_softmax_kernelPffi_param_1,
	.param .u32 _Z21vector_softmax_kernelPffi_param_2
)
{
	.reg .pred 	%p<17>;
	.reg .b32 	%r<36>;
	.reg .b32 	%f<89>;
	.reg .b64 	%rd<9>;
	// demoted variable
	.shared .align 4 .b8 _ZZ21vector_softmax_kernelPffiE4smem[4096];
	ld.param.u64 	%rd2, [_Z21vector_softmax_kernelPffi_param_0];
	ld.param.f32 	%f14, [_Z21vector_softmax_kernelPffi_param_1];
	ld.param.u32 	%r13, [_Z21vector_softmax_kernelPffi_param_2];
	cvta.to.global.u64 	%rd1, %rd2;
	mov.u32 	%r35, %tid.x;
	setp.ge.s32 	%p1, %r35, %r13;
	mov.f32 	%f85, 0fFF800000;
	@%p1 bra 	$L__BB0_2;
	mul.wide.u32 	%rd3, %r35, 4;
	add.s64 	%rd4, %rd1, %rd3;
	ld.global.f32 	%f85, [%rd4];
$L__BB0_2:
	setp.ge.s32 	%p2, %r35, %r13;
	shl.b32 	%r14, %r35, 2;
	mov.u32 	%r15, _ZZ21vector_softmax_kernelPffiE4smem;
	add.s32 	%r2, %r15, %r14;
	st.shared.f32 	[%r2], %f85;
	mov.f32 	%f86, 0f00000000;
	@%p2 bra 	$L__BB0_7;
	mov.f32 	%f86, 0f00000000;
	mov.u32 	%r3, %ntid.x;
	mov.u32 	%r32, %r35;
$L__BB0_4:
	mul.wide.s32 	%rd5, %r32, 4;
	add.s64 	%rd6, %rd1, %rd5;
	ld.global.f32 	%f5, [%rd6];
	setp.leu.f32 	%p3, %f5, %f85;
	@%p3 bra 	$L__BB0_6;
	sub.f32 	%f18, %f85, %f5;
	div.rn.f32 	%f19, %f18, %f14;
	fma.rn.f32 	%f20, %f19, 0f3BBB989D, 0f3F000000;
	cvt.sat.f32.f32 	%f21, %f20;
	mov.f32 	%f22, 0f4B400001;
	mov.f32 	%f23, 0f437C0000;
	fma.rm.f32 	%f24, %f21, %f23, %f22;
	add.f32 	%f25, %f24, 0fCB40007F;
	neg.f32 	%f26, %f25;
	fma.rn.f32 	%f27, %f19, 0f3FB8AA3B, %f26;
	fma.rn.f32 	%f28, %f19, 0f32A57060, %f27;
	mov.b32 	%r16, %f24;
	shl.b32 	%r17, %r16, 23;
	mov.b32 	%f29, %r17;
	ex2.approx.ftz.f32 	%f30, %f28;
	mul.f32 	%f31, %f30, %f29;
	mul.f32 	%f86, %f86, %f31;
	mov.f32 	%f85, %f5;
$L__BB0_6:
	sub.f32 	%f32, %f5, %f85;
	div.rn.f32 	%f33, %f32, %f14;
	fma.rn.f32 	%f34, %f33, 0f3BBB989D, 0f3F000000;
	cvt.sat.f32.f32 	%f35, %f34;
	mov.f32 	%f36, 0f4B400001;
	mov.f32 	%f37, 0f437C0000;
	fma.rm.f32 	%f38, %f35, %f37, %f36;
	add.f32 	%f39, %f38, 0fCB40007F;
	neg.f32 	%f40, %f39;
	fma.rn.f32 	%f41, %f33, 0f3FB8AA3B, %f40;
	fma.rn.f32 	%f42, %f33, 0f32A57060, %f41;
	mov.b32 	%r18, %f38;
	shl.b32 	%r19, %r18, 23;
	mov.b32 	%f43, %r19;
	ex2.approx.ftz.f32 	%f44, %f42;
	fma.rn.f32 	%f86, %f44, %f43, %f86;
	add.s32 	%r32, %r32, %r3;
	setp.lt.s32 	%p4, %r32, %r13;
	@%p4 bra 	$L__BB0_4;
$L__BB0_7:
	bar.sync 	0;
	mov.u32 	%r6, %ntid.x;
	setp.lt.u32 	%p5, %r6, 2;
	@%p5 bra 	$L__BB0_12;
	mov.u32 	%r33, %r6;
$L__BB0_9:
	shr.u32 	%r8, %r33, 1;
	setp.ge.u32 	%p6, %r35, %r8;
	add.s32 	%r21, %r8, %r35;
	setp.ge.u32 	%p7, %r21, %r6;
	or.pred  	%p8, %p6, %p7;
	@%p8 bra 	$L__BB0_11;
	ld.shared.f32 	%f45, [%r2];
	shl.b32 	%r22, %r8, 2;
	add.s32 	%r23, %r2, %r22;
	ld.shared.f32 	%f46, [%r23];
	max.f32 	%f47, %f45, %f46;
	st.shared.f32 	[%r2], %f47;
$L__BB0_11:
	bar.sync 	0;
	setp.gt.u32 	%p9, %r33, 3;
	mov.u32 	%r33, %r8;
	@%p9 bra 	$L__BB0_9;
$L__BB0_12:
	setp.lt.u32 	%p10, %r6, 2;
	ld.shared.f32 	%f12, [_ZZ21vector_softmax_kernelPffiE4smem];
	sub.f32 	%f48, %f85, %f12;
	div.rn.f32 	%f49, %f48, %f14;
	fma.rn.f32 	%f50, %f49, 0f3BBB989D, 0f3F000000;
	cvt.sat.f32.f32 	%f51, %f50;
	mov.f32 	%f52, 0f4B400001;
	mov.f32 	%f53, 0f437C0000;
	fma.rm.f32 	%f54, %f51, %f53, %f52;
	add.f32 	%f55, %f54, 0fCB40007F;
	neg.f32 	%f56, %f55;
	fma.rn.f32 	%f57, %f49, 0f3FB8AA3B, %f56;
	fma.rn.f32 	%f58, %f49, 0f32A57060, %f57;
	mov.b32 	%r24, %f54;
	shl.b32 	%r25, %r24, 23;
	mov.b32 	%f59, %r25;
	ex2.approx.ftz.f32 	%f60, %f58;
	mul.f32 	%f61, %f60, %f59;
	mul.f32 	%f62, %f86, %f61;
	st.shared.f32 	[%r2], %f62;
	bar.sync 	0;
	@%p10 bra 	$L__BB0_17;
	mov.u32 	%r34, %r6;
$L__BB0_14:
	shr.u32 	%r10, %r34, 1;
	setp.ge.u32 	%p11, %r35, %r10;
	add.s32 	%r27, %r10, %r35;
	setp.ge.u32 	%p12, %r27, %r6;
	or.pred  	%p13, %p11, %p12;
	@%p13 bra 	$L__BB0_16;
	shl.b32 	%r28, %r10, 2;
	add.s32 	%r29, %r2, %r28;
	ld.shared.f32 	%f63, [%r29];
	ld.shared.f32 	%f64, [%r2];
	add.f32 	%f65, %f63, %f64;
	st.shared.f32 	[%r2], %f65;
$L__BB0_16:
	bar.sync 	0;
	setp.gt.u32 	%p14, %r34, 3;
	mov.u32 	%r34, %r10;
	@%p14 bra 	$L__BB0_14;
$L__BB0_17:
	setp.ge.s32 	%p15, %r35, %r13;
	@%p15 bra 	$L__BB0_20;
	ld.shared.f32 	%f13, [_ZZ21vector_softmax_kernelPffiE4smem];
$L__BB0_19:
	mul.wide.s32 	%rd7, %r35, 4;
	add.s64 	%rd8, %rd1, %rd7;
	ld.global.f32 	%f66, [%rd8];
	sub.f32 	%f67, %f66, %f12;
	div.rn.f32 	%f68, %f67, %f14;
	fma.rn.f32 	%f69, %f68, 0f3BBB989D, 0f3F000000;
	cvt.sat.f32.f32 	%f70, %f69;
	mov.f32 	%f71, 0f4B400001;
	mov.f32 	%f72, 0f437C0000;
	fma.rm.f32 	%f73, %f70, %f72, %f71;
	add.f32 	%f74, %f73, 0fCB40007F;
	neg.f32 	%f75, %f74;
	fma.rn.f32 	%f76, %f68, 0f3FB8AA3B, %f75;
	fma.rn.f32 	%f77, %f68, 0f32A57060, %f76;
	mov.b32 	%r30, %f73;
	shl.b32 	%r31, %r30, 23;
	mov.b32 	%f78, %r31;
	ex2.approx.ftz.f32 	%f79, %f77;
	mul.f32 	%f80, %f79, %f78;
	div.rn.f32 	%f81, %f80, %f13;
	st.global.f32 	[%rd8], %f81;
	add.s32 	%r35, %r35, %r6;
	setp.lt.s32 	%p16, %r35, %r13;
	@%p16 bra 	$L__BB0_19;
$L__BB0_20:
	ret;

}


// ===== COMPILED SASS (sm_100) =====

	.target	sm_100

	.elftype	@"ET_EXEC"


//--------------------- .note.nv.tkinfo           --------------------------
	.section	.note.nv.tkinfo,"",@"SHT_NOTE"
	.sectionflags	@"SHF_NOTE_NV_TKINFO"
	.tkinfo
        /*0018*/ 	.word	0x00000002
        /*0030*/ 	.string	""
        /*0030*/ 	.string	"ptxas"
        /*0030*/ 	.string	"Cuda compilation tools, release 13.0, V13.0.88"
        /*0030*/ 	.string	"Build cuda_13.0.r13.0/compiler.36424714_0"
        /*0030*/ 	.string	"-arch sm_100 -m 64 "



//--------------------- .note.nv.cuinfo           --------------------------
	.section	.note.nv.cuinfo,"",@"SHT_NOTE"
	.sectionflags	@"SHF_NOTE_NV_CUINFO"
        /*0018*/ 	.short	0x0002
        /*001a*/ 	.short	0x0064
        /*001c*/ 	.short	0x0082
	.zero		2


//--------------------- .nv.info                  --------------------------
	.section	.nv.info,"",@"SHT_CUDA_INFO"
	.align	4


	//----- nvinfo : EIATTR_REGCOUNT
	.align		4
        /*0000*/ 	.byte	0x04, 0x2f
        /*0002*/ 	.short	(.L_1 - .L_0)
	.align		4
.L_0:
        /*0004*/ 	.word	index@(_Z21vector_softmax_kernelPffi)
        /*0008*/ 	.word	0x00000017


	//----- nvinfo : EIATTR_FRAME_SIZE
	.align		4
.L_1:
        /*000c*/ 	.byte	0x04, 0x11
        /*000e*/ 	.short	(.L_3 - .L_2)
	.align		4
.L_2:
        /*0010*/ 	.word	index@($__internal_0_$__cuda_sm3x_div_rn_noftz_f32_slowpath)
        /*0014*/ 	.word	0x00000000


	//----- nvinfo : EIATTR_FRAME_SIZE
	.align		4
.L_3:
        /*0018*/ 	.byte	0x04, 0x11
        /*001a*/ 	.short	(.L_5 - .L_4)
	.align		4
.L_4:
        /*001c*/ 	.word	index@(_Z21vector_softmax_kernelPffi)
        /*0020*/ 	.word	0x00000000


	//----- nvinfo : EIATTR_MIN_STACK_SIZE
	.align		4
.L_5:
        /*0024*/ 	.byte	0x04, 0x12
        /*0026*/ 	.short	(.L_7 - .L_6)
	.align		4
.L_6:
        /*0028*/ 	.word	index@(_Z21vector_softmax_kernelPffi)
        /*002c*/ 	.word	0x00000000
.L_7:


//--------------------- .nv.compat                --------------------------
	.section	.nv.compat,"",@"SHT_CUDA_COMPAT_INFO"
	.align	4
        /*0000*/ 	.byte	0x02, 0x09, 0x00, 0x00, 0x02, 0x02, 0x01, 0x00, 0x02, 0x05, 0x05, 0x00, 0x03, 0x07, 0x01, 0x01
        /*0010*/ 	.byte	0x02, 0x03, 0x00, 0x00, 0x02, 0x06, 0x01, 0x00, 0x04, 0x0b, 0x08, 0x00, 0x01, 0x00, 0x00, 0x00
        /*0020*/ 	.byte	0x00, 0x00, 0x00, 0x00


//--------------------- .nv.info._Z21vector_softmax_kernelPffi --------------------------
	.section	.nv.info._Z21vector_softmax_kernelPffi,"",@"SHT_CUDA_INFO"
	.sectionflags	@""
	.align	4


	//----- nvinfo : EIATTR_CUDA_API_VERSION
	.align		4
        /*0000*/ 	.byte	0x04, 0x37
        /*0002*/ 	.short	(.L_9 - .L_8)
.L_8:
        /*0004*/ 	.word	0x00000082


	//----- nvinfo : EIATTR_KPARAM_INFO
	.align		4
.L_9:
        /*0008*/ 	.byte	0x04, 0x17
        /*000a*/ 	.short	(.L_11 - .L_10)
.L_10:
        /*000c*/ 	.word	0x00000000
        /*0010*/ 	.short	0x0002
        /*0012*/ 	.short	0x000c
        /*0014*/ 	.byte	0x00, 0xf0, 0x11, 0x00


	//----- nvinfo : EIATTR_KPARAM_INFO
	.align		4
.L_11:
        /*0018*/ 	.byte	0x04, 0x17
        /*001a*/ 	.short	(.L_13 - .L_12)
.L_12:
        /*001c*/ 	.word	0x00000000
        /*0020*/ 	.short	0x0001
        /*0022*/ 	.short	0x0008
        /*0024*/ 	.byte	0x00, 0xf0, 0x11, 0x00


	//----- nvinfo : EIATTR_KPARAM_INFO
	.align		4
.L_13:
        /*0028*/ 	.byte	0x04, 0x17
        /*002a*/ 	.short	(.L_15 - .L_14)
.L_14:
        /*002c*/ 	.word	0x00000000
        /*0030*/ 	.short	0x0000
        /*0032*/ 	.short	0x0000
        /*0034*/ 	.byte	0x00, 0xf5, 0x21, 0x00


	//----- nvinfo : EIATTR_SPARSE_MMA_MASK
	.align		4
.L_15:
        /*0038*/ 	.byte	0x03, 0x50
        /*003a*/ 	.short	0x0000


	//----- nvinfo : EIATTR_MAXREG_COUNT
	.align		4
        /*003c*/ 	.byte	0x03, 0x1b
        /*003e*/ 	.short	0x00ff


	//----- nvinfo : EIATTR_NUM_BARRIERS
	.align		4
        /*0040*/ 	.byte	0x02, 0x4c
        /*0042*/ 	.byte	0x01
	.zero		1


	//----- nvinfo : EIATTR_MERCURY_ISA_VERSION
	.align		4
        /*0044*/ 	.byte	0x03, 0x5f
        /*0046*/ 	.short	0x0101


	//----- nvinfo : EIATTR_VRC_CTA_INIT_COUNT
	.align		4
        /*0048*/ 	.byte	0x02, 0x4a
	.zero		1
	.zero		1


	//----- nvinfo : EIATTR_EXIT_INSTR_OFFSETS
	.align		4
        /*004c*/ 	.byte	0x04, 0x1c
        /*004e*/ 	.short	(.L_17 - .L_16)


	//   ....[0]....
.L_16:
        /*0050*/ 	.word	0x000009e0


	//   ....[1]....
        /*0054*/ 	.word	0x00000d40


	//----- nvinfo : EIATTR_CRS_STACK_SIZE
	.align		4
.L_17:
        /*0058*/ 	.byte	0x04, 0x1e
        /*005a*/ 	.short	(.L_19 - .L_18)
.L_18:
        /*005c*/ 	.word	0x00000000


	//----- nvinfo : EIATTR_CBANK_PARAM_SIZE
	.align		4
.L_19:
        /*0060*/ 	.byte	0x03, 0x19
        /*0062*/ 	.short	0x0010


	//----- nvinfo : EIATTR_PARAM_CBANK
	.align		4
        /*0064*/ 	.byte	0x04, 0x0a
        /*0066*/ 	.short	(.L_21 - .L_20)
	.align		4
.L_20:
        /*0068*/ 	.word	index@(.nv.constant0._Z21vector_softmax_kernelPffi)
        /*006c*/ 	.short	0x0380
        /*006e*/ 	.short	0x0010


	//----- nvinfo : EIATTR_SW_WAR
	.align		4
.L_21:
        /*0070*/ 	.byte	0x04, 0x36
        /*0072*/ 	.short	(.L_23 - .L_22)
.L_22:
        /*0074*/ 	.word	0x00000008
.L_23:


//--------------------- .nv.callgraph             --------------------------
	.section	.nv.callgraph,"",@"SHT_CUDA_CALLGRAPH"
	.align	4
	.sectionentsize	8
	.align		4
        /*0000*/ 	.word	0x00000000
	.align		4
        /*0004*/ 	.word	0xffffffff
	.align		4
        /*0008*/ 	.word	0x00000000
	.align		4
        /*000c*/ 	.word	0xfffffffe
	.align		4
        /*0010*/ 	.word	0x00000000
	.align		4
        /*0014*/ 	.word	0xfffffffd
	.align		4
        /*0018*/ 	.word	0x00000000
	.align		4
        /*001c*/ 	.word	0xfffffffc


//--------------------- .text._Z21vector_softmax_kernelPffi --------------------------
	.section	.text._Z21vector_softmax_kernelPffi,"ax",@progbits
	.align	128
        .global         _Z21vector_softmax_kernelPffi
        .type           _Z21vector_softmax_kernelPffi,@function
        .size           _Z21vector_softmax_kernelPffi,(.L_x_32 - _Z21vector_softmax_kernelPffi)
        .other          _Z21vector_softmax_kernelPffi,@"STO_CUDA_ENTRY STV_DEFAULT"
_Z21vector_softmax_kernelPffi:
.text._Z21vector_softmax_kernelPffi:
[----:B------:R-:W-:Y:S01]  /*0000*/  LDC R1, c[0x0][0x37c] ;  /* 0x0000df00ff017b82 */ /* 0x000fe20000000800 */
[----:B------:R-:W0:Y:S01]  /*0010*/  S2R R2, SR_TID.X ;  /* 0x0000000000027919 */ /* 0x000e220000002100 */
[----:B------:R-:W0:Y:S01]  /*0020*/  LDCU UR8, c[0x0][0x38c] ;  /* 0x00007180ff0877ac */ /* 0x000e220008000800 */
[----:B------:R-:W-:Y:S01]  /*0030*/  MOV R14, 0xff800000 ;  /* 0xff800000000e7802 */ /* 0x000fe20000000f00 */
[----:B------:R-:W1:Y:S01]  /*0040*/  LDCU.64 UR6, c[0x0][0x358] ;  /* 0x00006b00ff0677ac */ /* 0x000e620008000a00 */
[----:B0-----:R-:W-:-:S13]  /*0050*/  ISETP.GE.AND P0, PT, R2, UR8, PT ;  /* 0x0000000802007c0c */ /* 0x001fda000bf06270 */
[----:B------:R-:W0:Y:S02]  /*0060*/  @!P0 LDC.64 R4, c[0x0][0x380] ;  /* 0x0000e000ff048b82 */ /* 0x000e240000000a00 */
[----:B0-----:R-:W-:-:S05]  /*0070*/  @!P0 IMAD.WIDE.U32 R4, R2, 0x4, R4 ;  /* 0x0000000402048825 */ /* 0x001fca00078e0004 */
[----:B-1----:R-:W2:Y:S01]  /*0080*/  @!P0 LDG.E R14, desc[UR6][R4.64] ;  /* 0x00000006040e8981 */ /* 0x002ea2000c1e1900 */
[----:B------:R-:W0:Y:S01]  /*0090*/  S2UR UR5, SR_CgaCtaId ;  /* 0x00000000000579c3 */ /* 0x000e220000008800 */
[----:B------:R-:W-:Y:S01]  /*00a0*/  UMOV UR4, 0x400 ;  /* 0x0000040000047882 */ /* 0x000fe20000000000 */
[C---:B------:R-:W-:Y:S01]  /*00b0*/  ISETP.GE.AND P0, PT, R2.reuse, UR8, PT ;  /* 0x0000000802007c0c */ /* 0x040fe2000bf06270 */
[----:B------:R-:W-:Y:S01]  /*00c0*/  BSSY.RECONVERGENT B0, `(.L_x_0) ;  /* 0x000004b000007945 */ /* 0x000fe20003800200 */
[----:B------:R-:W-:Y:S01]  /*00d0*/  IMAD.MOV.U32 R7, RZ, RZ, RZ ;  /* 0x000000ffff077224 */ /* 0x000fe200078e00ff */
[----:B0-----:R-:W-:Y:S01]  /*00e0*/  ULEA UR4, UR5, UR4, 0x18 ;  /* 0x0000000405047291 */ /* 0x001fe2000f8ec0ff */
[----:B------:R-:W0:Y:S05]  /*00f0*/  LDCU UR5, c[0x0][0x38c] ;  /* 0x00007180ff0577ac */ /* 0x000e2a0008000800 */
[----:B------:R-:W-:-:S05]  /*0100*/  LEA R6, R2, UR4, 0x2 ;  /* 0x0000000402067c11 */ /* 0x000fca000f8e10ff */
[----:B--2---:R1:W-:Y:S01]  /*0110*/  STS [R6], R14 ;  /* 0x0000000e06007388 */ /* 0x0043e20000000800 */
[----:B0-----:R-:W-:Y:S05]  /*0120*/  @P0 BRA `(.L_x_1) ;  /* 0x0000000400100947 */ /* 0x001fea0003800000 */
[----:B------:R-:W0:Y:S01]  /*0130*/  LDC R12, c[0x0][0x360] ;  /* 0x0000d800ff0c7b82 */ /* 0x000e220000000800 */
[----:B------:R-:W-:Y:S02]  /*0140*/  HFMA2 R7, -RZ, RZ, 0, 0 ;  /* 0x00000000ff077431 */ /* 0x000fe400000001ff */
[----:B------:R-:W-:-:S05]  /*0150*/  IMAD.MOV.U32 R11, RZ, RZ, R2 ;  /* 0x000000ffff0b7224 */ /* 0x000fca00078e0002 */
[----:B------:R-:W2:Y:S08]  /*0160*/  LDC R13, c[0x0][0x388] ;  /* 0x0000e200ff0d7b82 */ /* 0x000eb00000000800 */
[----:B------:R-:W3:Y:S02]  /*0170*/  LDC.64 R4, c[0x0][0x380] ;  /* 0x0000e000ff047b82 */ /* 0x000ee40000000a00 */
.L_x_8:
[----:B---3--:R-:W-:-:S05]  /*0180*/  IMAD.WIDE R8, R11, 0x4, R4 ;  /* 0x000000040b087825 */ /* 0x008fca00078e0204 */
[----:B------:R-:W3:Y:S01]  /*0190*/  LDG.E R15, desc[UR6][R8.64] ;  /* 0x00000006080f7981 */ /* 0x000ee2000c1e1900 */
[----:B------:R-:W-:Y:S01]  /*01a0*/  BSSY.RECONVERGENT B1, `(.L_x_2) ;  /* 0x000001f000017945 */ /* 0x000fe20003800200 */
[----:B---3--:R-:W-:-:S13]  /*01b0*/  FSETP.GT.AND P0, PT, R15, R14, PT ;  /* 0x0000000e0f00720b */ /* 0x008fda0003f04000 */
[----:B------:R-:W-:Y:S05]  /*01c0*/  @!P0 BRA `(.L_x_3) ;  /* 0x0000000000708947 */ /* 0x000fea0003800000 */
[----:B--2---:R-:W2:Y:S01]  /*01d0*/  MUFU.RCP R8, R13 ;  /* 0x0000000d00087308 */ /* 0x004ea20000001000 */
[----:B------:R-:W-:Y:S01]  /*01e0*/  FADD R0, R14, -R15 ;  /* 0x8000000f0e007221 */ /* 0x000fe20000000000 */
[----:B------:R-:W-:Y:S06]  /*01f0*/  BSSY.RECONVERGENT B2, `(.L_x_4) ;  /* 0x000000d000027945 */ /* 0x000fec0003800200 */
[----:B------:R-:W3:Y:S01]  /*0200*/  FCHK P0, R0, R13 ;  /* 0x0000000d00007302 */ /* 0x000ee20000000000 */
[----:B--2---:R-:W-:-:S04]  /*0210*/  FFMA R3, R8, -R13, 1 ;  /* 0x3f80000008037423 */ /* 0x004fc8000000080d */
[----:B------:R-:W-:-:S04]  /*0220*/  FFMA R3, R8, R3, R8 ;  /* 0x0000000308037223 */ /* 0x000fc80000000008 */
[----:B------:R-:W-:-:S04]  /*0230*/  FFMA R8, R0, R3, RZ ;  /* 0x0000000300087223 */ /* 0x000fc800000000ff */
[----:B------:R-:W-:-:S04]  /*0240*/  FFMA R9, R8, -R13, R0 ;  /* 0x8000000d08097223 */ /* 0x000fc80000000000 */
[----:B------:R-:W-:Y:S01]  /*0250*/  FFMA R3, R3, R9, R8 ;  /* 0x0000000903037223 */ /* 0x000fe20000000008 */
[----:B---3--:R-:W-:Y:S06]  /*0260*/  @!P0 BRA `(.L_x_5) ;  /* 0x0000000000148947 */ /* 0x008fec0003800000 */
[----:B------:R-:W2:Y:S01]  /*0270*/  LDCU UR4, c[0x0][0x388] ;  /* 0x00007100ff0477ac */ /* 0x000ea20008000800 */
[----:B------:R-:W-:Y:S02]  /*0280*/  MOV R10, 0x2b0 ;  /* 0x000002b0000a7802 */ /* 0x000fe40000000f00 */
[----:B--2---:R-:W-:-:S07]  /*0290*/  MOV R3, UR4 ;  /* 0x0000000400037c02 */ /* 0x004fce0008000f00 */
[----:B01----:R-:W-:Y:S05]  /*02a0*/  CALL.REL.NOINC `($__internal_0_$__cuda_sm3x_div_rn_noftz_f32_slowpath) ;  /* 0x0000000800a87944 */ /* 0x003fea0003c00000 */
[----:B------:R-:W-:-:S07]  /*02b0*/  IMAD.MOV.U32 R3, RZ, RZ, R0 ;  /* 0x000000ffff037224 */ /* 0x000fce00078e0000 */
.L_x_5:
[----:B------:R-:W-:Y:S05]  /*02c0*/  BSYNC.RECONVERGENT B2 ;  /* 0x0000000000027941 */ /* 0x000fea0003800200 */
.L_x_4:
[----:B------:R-:W-:Y:S02]  /*02d0*/  HFMA2 R0, -RZ, RZ, 0.96630859375, -0.0022525787353515625 ;  /* 0x3bbb989dff007431 */ /* 0x000fe400000001ff */
[----:B------:R-:W-:Y:S02]  /*02e0*/  IMAD.MOV.U32 R9, RZ, RZ, 0x437c0000 ;  /* 0x437c0000ff097424 */ /* 0x000fe400078e00ff */
[----:B-1----:R-:W-:Y:S02]  /*02f0*/  IMAD.MOV.U32 R14, RZ, RZ, R15 ;  /* 0x000000ffff0e7224 */ /* 0x002fe400078e000f */
[----:B------:R-:W-:-:S04]  /*0300*/  FFMA.SAT R0, R3, R0, 0.5 ;  /* 0x3f00000003007423 */ /* 0x000fc80000002000 */
[----:B------:R-:W-:-:S04]  /*0310*/  FFMA.RM R0, R0, R9, 12582913 ;  /* 0x4b40000100007423 */ /* 0x000fc80000004009 */
[C---:B------:R-:W-:Y:S01]  /*0320*/  FADD R8, R0.reuse, -12583039 ;  /* 0xcb40007f00087421 */ /* 0x040fe20000000000 */
[----:B------:R-:W-:-:S03]  /*0330*/  SHF.L.U32 R0, R0, 0x17, RZ ;  /* 0x0000001700007819 */ /* 0x000fc600000006ff */
[----:B------:R-:W-:-:S04]  /*0340*/  FFMA R8, R3, 1.4426950216293334961, -R8 ;  /* 0x3fb8aa3b03087823 */ /* 0x000fc80000000808 */
[----:B------:R-:W-:-:S04]  /*0350*/  FFMA R8, R3, 1.925963033500011079e-08, R8 ;  /* 0x32a5706003087823 */ /* 0x000fc80000000008 */
[----:B------:R-:W1:Y:S02]  /*0360*/  MUFU.EX2 R3, R8 ;  /* 0x0000000800037308 */ /* 0x000e640000000800 */
[----:B-1----:R-:W-:-:S04]  /*0370*/  FMUL R0, R0, R3 ;  /* 0x0000000300007220 */ /* 0x002fc80000400000 */
[----:B------:R-:W-:-:S07]  /*0380*/  FMUL R7, R7, R0 ;  /* 0x0000000007077220 */ /* 0x000fce0000400000 */
.L_x_3:
[----:B------:R-:W-:Y:S05]  /*0390*/  BSYNC.RECONVERGENT B1 ;  /* 0x0000000000017941 */ /* 0x000fea0003800200 */
.L_x_2:
[----:B--2---:R-:W2:Y:S01]  /*03a0*/  MUFU.RCP R0, R13 ;  /* 0x0000000d00007308 */ /* 0x004ea20000001000 */
[----:B------:R-:W-:Y:S01]  /*03b0*/  FADD R10, -R14, R15 ;  /* 0x0000000f0e0a7221 */ /* 0x000fe20000000100 */
        /* <DEDUP_REMOVED lines=9> */
[----:B------:R-:W-:Y:S02]  /*0450*/  MOV R0, R10 ;  /* 0x0000000a00007202 */ /* 0x000fe40000000f00 */
[----:B------:R-:W-:Y:S01]  /*0460*/  MOV R10, 0x490 ;  /* 0x00000490000a7802 */ /* 0x000fe20000000f00 */
[----:B--2---:R-:W-:-:S07]  /*0470*/  IMAD.U32 R3, RZ, RZ, UR4 ;  /* 0x00000004ff037e24 */ /* 0x004fce000f8e00ff */
[----:B01----:R-:W-:Y:S05]  /*0480*/  CALL.REL.NOINC `($__internal_0_$__cuda_sm3x_div_rn_noftz_f32_slowpath) ;  /* 0x0000000800307944 */ /* 0x003fea0003c00000 */
.L_x_7:
[----:B------:R-:W-:Y:S05]  /*0490*/  BSYNC.RECONVERGENT B1 ;  /* 0x0000000000017941 */ /* 0x000fea0003800200 */
.L_x_6:
[----:B------:R-:W-:Y:S02]  /*04a0*/  HFMA2 R3, -RZ, RZ, 0.96630859375, -0.0022525787353515625 ;  /* 0x3bbb989dff037431 */ /* 0x000fe400000001ff */
[----:B------:R-:W-:Y:S01]  /*04b0*/  IMAD.MOV.U32 R8, RZ, RZ, 0x437c0000 ;  /* 0x437c0000ff087424 */ /* 0x000fe200078e00ff */
[----:B0-----:R-:W-:-:S04]  /*04c0*/  IADD3 R11, PT, PT, R12, R11, RZ ;  /* 0x0000000b0c0b7210 */ /* 0x001fc80007ffe0ff */
[----:B------:R-:W-:Y:S01]  /*04d0*/  ISETP.GE.AND P0, PT, R11, UR5, PT ;  /* 0x000000050b007c0c */ /* 0x000fe2000bf06270 */
[----:B------:R-:W-:-:S04]  /*04e0*/  FFMA.SAT R3, R0, R3, 0.5 ;  /* 0x3f00000000037423 */ /* 0x000fc80000002003 */
[----:B------:R-:W-:-:S04]  /*04f0*/  FFMA.RM R3, R3, R8, 12582913 ;  /* 0x4b40000103037423 */ /* 0x000fc80000004008 */
[----:B------:R-:W-:-:S04]  /*0500*/  FADD R9, R3, -12583039 ;  /* 0xcb40007f03097421 */ /* 0x000fc80000000000 */
[----:B------:R-:W-:-:S04]  /*0510*/  FFMA R9, R0, 1.4426950216293334961, -R9 ;  /* 0x3fb8aa3b00097823 */ /* 0x000fc80000000809 */
[----:B------:R-:W-:Y:S01]  /*0520*/  FFMA R9, R0, 1.925963033500011079e-08, R9 ;  /* 0x32a5706000097823 */ /* 0x000fe20000000009 */
[----:B------:R-:W-:-:S05]  /*0530*/  IMAD.SHL.U32 R0, R3, 0x800000, RZ ;  /* 0x0080000003007824 */ /* 0x000fca00078e00ff */
[----:B------:R-:W0:Y:S02]  /*0540*/  MUFU.EX2 R9, R9 ;  /* 0x0000000900097308 */ /* 0x000e240000000800 */
[----:B0-----:R-:W-:Y:S01]  /*0550*/  FFMA R7, R0, R9, R7 ;  /* 0x0000000900077223 */ /* 0x001fe20000000007 */
[----:B------:R-:W-:Y:S06]  /*0560*/  @!P0 BRA `(.L_x_8) ;  /* 0xfffffffc00048947 */ /* 0x000fec000383ffff */
.L_x_1:
[----:B------:R-:W-:Y:S05]  /*0570*/  BSYNC.RECONVERGENT B0 ;  /* 0x0000000000007941 */ /* 0x000fea0003800200 */
.L_x_0:
[----:B------:R-:W0:Y:S01]  /*0580*/  LDCU UR8, c[0x0][0x360] ;  /* 0x00006c00ff0877ac */ /* 0x000e220008000800 */
[----:B------:R-:W2:Y:S08]  /*0590*/  S2UR UR5, SR_CgaCtaId ;  /* 0x00000000000579c3 */ /* 0x000eb00000008800 */
[----:B------:R-:W-:Y:S06]  /*05a0*/  BAR.SYNC.DEFER_BLOCKING 0x0 ;  /* 0x0000000000007b1d */ /* 0x000fec0000010000 */
[----:B------:R-:W-:-:S02]  /*05b0*/  UMOV UR4, 0x400 ;  /* 0x0000040000047882 */ /* 0x000fc40000000000 */
[----:B------:R-:W3:Y:S01]  /*05c0*/  LDC R9, c[0x0][0x388] ;  /* 0x0000e200ff097b82 */ /* 0x000ee20000000800 */
[----:B0-----:R-:W-:Y:S02]  /*05d0*/  UISETP.GE.U32.AND UP0, UPT, UR8, 0x2, UPT ;  /* 0x000000020800788c */ /* 0x001fe4000bf06070 */
[----:B--2---:R-:W-:-:S07]  /*05e0*/  ULEA UR4, UR5, UR4, 0x18 ;  /* 0x0000000405047291 */ /* 0x004fce000f8ec0ff */
[----:B------:R-:W-:Y:S05]  /*05f0*/  BRA.U !UP0, `(.L_x_9) ;  /* 0x0000000108387547 */ /* 0x000fea000b800000 */
[----:B------:R-:W-:-:S07]  /*0600*/  MOV R0, UR8 ;  /* 0x0000000800007c02 */ /* 0x000fce0008000f00 */
.L_x_10:
[----:B------:R-:W-:-:S05]  /*0610*/  SHF.R.U32.HI R5, RZ, 0x1, R0 ;  /* 0x00000001ff057819 */ /* 0x000fca0000011600 */
[----:B------:R-:W-:-:S05]  /*0620*/  IMAD.IADD R3, R2, 0x1, R5 ;  /* 0x0000000102037824 */ /* 0x000fca00078e0205 */
[----:B------:R-:W-:-:S04]  /*0630*/  ISETP.GE.U32.AND P0, PT, R3, UR8, PT ;  /* 0x0000000803007c0c */ /* 0x000fc8000bf06070 */
[----:B------:R-:W-:-:S13]  /*0640*/  ISETP.GE.U32.OR P0, PT, R2, R5, P0 ;  /* 0x000000050200720c */ /* 0x000fda0000706470 */
[----:B------:R-:W-:Y:S01]  /*0650*/  @!P0 LEA R4, R5, R6, 0x2 ;  /* 0x0000000605048211 */ /* 0x000fe200078e10ff */
[----:B------:R-:W-:Y:S05]  /*0660*/  @!P0 LDS R3, [R6] ;  /* 0x0000000006038984 */ /* 0x000fea0000000800 */
[----:B------:R-:W0:Y:S02]  /*0670*/  @!P0 LDS R4, [R4] ;  /* 0x0000000004048984 */ /* 0x000e240000000800 */
[----:B0-----:R-:W-:-:S05]  /*0680*/  @!P0 FMNMX R3, R3, R4, !PT ;  /* 0x0000000403038209 */ /* 0x001fca0007800000 */
[----:B------:R0:W-:Y:S01]  /*0690*/  @!P0 STS [R6], R3 ;  /* 0x0000000306008388 */ /* 0x0001e20000000800 */
[----:B------:R-:W-:Y:S01]  /*06a0*/  BAR.SYNC.DEFER_BLOCKING 0x0 ;  /* 0x0000000000007b1d */ /* 0x000fe20000010000 */
[----:B------:R-:W-:Y:S01]  /*06b0*/  ISETP.GT.U32.AND P0, PT, R0, 0x3, PT ;  /* 0x000000030000780c */ /* 0x000fe20003f04070 */
[----:B------:R-:W-:-:S12]  /*06c0*/  IMAD.MOV.U32 R0, RZ, RZ, R5 ;  /* 0x000000ffff007224 */ /* 0x000fd800078e0005 */
[----:B0-----:R-:W-:Y:S05]  /*06d0*/  @P0 BRA `(.L_x_10) ;  /* 0xfffffffc00cc0947 */ /* 0x001fea000383ffff */
.L_x_9:
[----:B------:R-:W1:Y:S01]  /*06e0*/  LDS R11, [UR4] ;  /* 0x00000004ff0b7984 */ /* 0x000e620008000800 */
[----:B---3--:R-:W0:Y:S01]  /*06f0*/  MUFU.RCP R0, R9 ;  /* 0x0000000900007308 */ /* 0x008e220000001000 */
[----:B------:R-:W-:Y:S01]  /*0700*/  BSSY.RECONVERGENT B0, `(.L_x_11) ;  /* 0x000000e000007945 */ /* 0x000fe20003800200 */
[----:B0-----:R-:W-:-:S04]  /*0710*/  FFMA R3, R0, -R9, 1 ;  /* 0x3f80000000037423 */ /* 0x001fc80000000809 */
[----:B------:R-:W-:Y:S01]  /*0720*/  FFMA R0, R0, R3, R0 ;  /* 0x0000000300007223 */ /* 0x000fe20000000000 */
[----:B-1----:R-:W-:-:S04]  /*0730*/  FADD R14, -R11, R14 ;  /* 0x0000000e0b0e7221 */ /* 0x002fc80000000100 */
[----:B------:R-:W0:Y:S01]  /*0740*/  FCHK P0, R14, R9 ;  /* 0x000000090e007302 */ /* 0x000e220000000000 */
[----:B------:R-:W-:-:S04]  /*0750*/  FFMA R3, R0, R14, RZ ;  /* 0x0000000e00037223 */ /* 0x000fc800000000ff */
[----:B------:R-:W-:-:S04]  /*0760*/  FFMA R4, R3, -R9, R14 ;  /* 0x8000000903047223 */ /* 0x000fc8000000000e */
[----:B------:R-:W-:Y:S01]  /*0770*/  FFMA R0, R0, R4, R3 ;  /* 0x0000000400007223 */ /* 0x000fe20000000003 */
[----:B0-----:R-:W-:Y:S06]  /*0780*/  @!P0 BRA `(.L_x_12) ;  /* 0x0000000000148947 */ /* 0x001fec0003800000 */
[----:B------:R-:W0:Y:S01]  /*0790*/  LDCU UR4, c[0x0][0x388] ;  /* 0x00007100ff0477ac */ /* 0x000e220008000800 */
[----:B------:R-:W-:Y:S02]  /*07a0*/  MOV R0, R14 ;  /* 0x0000000e00007202 */ /* 0x000fe40000000f00 */
[----:B------:R-:W-:Y:S01]  /*07b0*/  MOV R10, 0x7e0 ;  /* 0x000007e0000a7802 */ /* 0x000fe20000000f00 */
[----:B0-----:R-:W-:-:S07]  /*07c0*/  IMAD.U32 R3, RZ, RZ, UR4 ;  /* 0x00000004ff037e24 */ /* 0x001fce000f8e00ff */
[----:B------:R-:W-:Y:S05]  /*07d0*/  CALL.REL.NOINC `($__internal_0_$__cuda_sm3x_div_rn_noftz_f32_slowpath) ;  /* 0x00000004005c7944 */ /* 0x000fea0003c00000 */
.L_x_12:
[----:B------:R-:W-:Y:S05]  /*07e0*/  BSYNC.RECONVERGENT B0 ;  /* 0x0000000000007941 */ /* 0x000fea0003800200 */
.L_x_11:
[----:B------:R-:W-:Y:S02]  /*07f0*/  HFMA2 R3, -RZ, RZ, 0.96630859375, -0.0022525787353515625 ;  /* 0x3bbb989dff037431 */ /* 0x000fe400000001ff */
[----:B------:R-:W-:Y:S01]  /*0800*/  IMAD.MOV.U32 R4, RZ, RZ, 0x437c0000 ;  /* 0x437c0000ff047424 */ /* 0x000fe200078e00ff */
[----:B------:R-:W-:Y:S02]  /*0810*/  UISETP.GE.U32.AND UP0, UPT, UR8, 0x2, UPT ;  /* 0x000000020800788c */ /* 0x000fe4000bf06070 */
[----:B------:R-:W-:-:S04]  /*0820*/  FFMA.SAT R3, R0, R3, 0.5 ;  /* 0x3f00000000037423 */ /* 0x000fc80000002003 */
[----:B------:R-:W-:-:S04]  /*0830*/  FFMA.RM R3, R3, R4, 12582913 ;  /* 0x4b40000103037423 */ /* 0x000fc80000004004 */
[C---:B------:R-:W-:Y:S01]  /*0840*/  FADD R5, R3.reuse, -12583039 ;  /* 0xcb40007f03057421 */ /* 0x040fe20000000000 */
[----:B------:R-:W-:-:S03]  /*0850*/  SHF.L.U32 R3, R3, 0x17, RZ ;  /* 0x0000001703037819 */ /* 0x000fc600000006ff */
[----:B------:R-:W-:-:S04]  /*0860*/  FFMA R5, R0, 1.4426950216293334961, -R5 ;  /* 0x3fb8aa3b00057823 */ /* 0x000fc80000000805 */
[----:B------:R-:W-:-:S04]  /*0870*/  FFMA R5, R0, 1.925963033500011079e-08, R5 ;  /* 0x32a5706000057823 */ /* 0x000fc80000000005 */
[----:B------:R-:W0:Y:S02]  /*0880*/  MUFU.EX2 R0, R5 ;  /* 0x0000000500007308 */ /* 0x000e240000000800 */
[----:B0-----:R-:W-:-:S04]  /*0890*/  FMUL R0, R3, R0 ;  /* 0x0000000003007220 */ /* 0x001fc80000400000 */
[----:B------:R-:W-:-:S05]  /*08a0*/  FMUL R7, R0, R7 ;  /* 0x0000000700077220 */ /* 0x000fca0000400000 */
[----:B------:R0:W-:Y:S01]  /*08b0*/  STS [R6], R7 ;  /* 0x0000000706007388 */ /* 0x0001e20000000800 */
[----:B------:R-:W-:Y:S06]  /*08c0*/  BAR.SYNC.DEFER_BLOCKING 0x0 ;  /* 0x0000000000007b1d */ /* 0x000fec0000010000 */
[----:B------:R-:W-:Y:S05]  /*08d0*/  BRA.U !UP0, `(.L_x_13) ;  /* 0x0000000108387547 */ /* 0x000fea000b800000 */
[----:B------:R-:W-:-:S07]  /*08e0*/  IMAD.U32 R0, RZ, RZ, UR8 ;  /* 0x00000008ff007e24 */ /* 0x000fce000f8e00ff */
.L_x_14:
[----:B0-----:R-:W-:-:S04]  /*08f0*/  SHF.R.U32.HI R7, RZ, 0x1, R0 ;  /* 0x00000001ff077819 */ /* 0x001fc80000011600 */
[----:B------:R-:W-:-:S04]  /*0900*/  IADD3 R3, PT, PT, R2, R7, RZ ;  /* 0x0000000702037210 */ /* 0x000fc80007ffe0ff */
[----:B------:R-:W-:-:S04]  /*0910*/  ISETP.GE.U32.AND P0, PT, R3, UR8, PT ;  /* 0x0000000803007c0c */ /* 0x000fc8000bf06070 */
[----:B------:R-:W-:-:S13]  /*0920*/  ISETP.GE.U32.OR P0, PT, R2, R7, P0 ;  /* 0x000000070200720c */ /* 0x000fda0000706470 */
[----:B------:R-:W-:Y:S01]  /*0930*/  @!P0 IMAD R3, R7, 0x4, R6 ;  /* 0x0000000407038824 */ /* 0x000fe200078e0206 */
[----:B------:R-:W-:Y:S05]  /*0940*/  @!P0 LDS R4, [R6] ;  /* 0x0000000006048984 */ /* 0x000fea0000000800 */
[----:B------:R-:W0:Y:S02]  /*0950*/  @!P0 LDS R3, [R3] ;  /* 0x0000000003038984 */ /* 0x000e240000000800 */
[----:B0-----:R-:W-:-:S05]  /*0960*/  @!P0 FADD R5, R3, R4 ;  /* 0x0000000403058221 */ /* 0x001fca0000000000 */
[----:B------:R1:W-:Y:S01]  /*0970*/  @!P0 STS [R6], R5 ;  /* 0x0000000506008388 */ /* 0x0003e20000000800 */
[----:B------:R-:W-:Y:S01]  /*0980*/  BAR.SYNC.DEFER_BLOCKING 0x0 ;  /* 0x0000000000007b1d */ /* 0x000fe20000010000 */
[----:B------:R-:W-:Y:S02]  /*0990*/  ISETP.GT.U32.AND P0, PT, R0, 0x3, PT ;  /* 0x000000030000780c */ /* 0x000fe40003f04070 */
[----:B------:R-:W-:-:S11]  /*09a0*/  MOV R0, R7 ;  /* 0x0000000700007202 */ /* 0x000fd60000000f00 */
[----:B-1----:R-:W-:Y:S05]  /*09b0*/  @P0 BRA `(.L_x_14) ;  /* 0xfffffffc00cc0947 */ /* 0x002fea000383ffff */
.L_x_13:
[----:B------:R-:W1:Y:S02]  /*09c0*/  LDCU UR4, c[0x0][0x38c] ;  /* 0x00007180ff0477ac */ /* 0x000e640008000800 */
[----:B-1----:R-:W-:-:S13]  /*09d0*/  ISETP.GE.AND P0, PT, R2, UR4, PT ;  /* 0x0000000402007c0c */ /* 0x002fda000bf06270 */
[----:B------:R-:W-:Y:S05]  /*09e0*/  @P0 EXIT ;  /* 0x000000000000094d */ /* 0x000fea0003800000 */
[----:B------:R-:W1:Y:S01]  /*09f0*/  S2UR UR5, SR_CgaCtaId ;  /* 0x00000000000579c3 */ /* 0x000e620000008800 */
[----:B------:R-:W-:-:S07]  /*0a00*/  UMOV UR4, 0x400 ;  /* 0x0000040000047882 */ /* 0x000fce0000000000 */
[----:B------:R-:W2:Y:S08]  /*0a10*/  LDC R12, c[0x0][0x388] ;  /* 0x0000e200ff0c7b82 */ /* 0x000eb00000000800 */
[----:B------:R-:W3:Y:S01]  /*0a20*/  LDC.64 R4, c[0x0][0x380] ;  /* 0x0000e000ff047b82 */ /* 0x000ee20000000a00 */
[----:B-1----:R-:W-:Y:S01]  /*0a30*/  ULEA UR4, UR5, UR4, 0x18 ;  /* 0x0000000405047291 */ /* 0x002fe2000f8ec0ff */
[----:B------:R-:W1:Y:S08]  /*0a40*/  LDCU UR5, c[0x0][0x38c] ;  /* 0x00007180ff0577ac */ /* 0x000e700008000800 */
[----:B------:R-:W4:Y:S03]  /*0a50*/  LDS R13, [UR4] ;  /* 0x00000004ff0d7984 */ /* 0x000f260008000800 */
.L_x_19:
[----:B0--3--:R-:W-:-:S05]  /*0a60*/  IMAD.WIDE R6, R2, 0x4, R4 ;  /* 0x0000000402067825 */ /* 0x009fca00078e0204 */
[----:B------:R-:W3:Y:S01]  /*0a70*/  LDG.E R0, desc[UR6][R6.64] ;  /* 0x0000000606007981 */ /* 0x000ee2000c1e1900 */
[----:B--2---:R-:W0:Y:S01]  /*0a80*/  MUFU.RCP R3, R12 ;  /* 0x0000000c00037308 */ /* 0x004e220000001000 */
[----:B------:R-:W-:Y:S01]  /*0a90*/  BSSY.RECONVERGENT B0, `(.L_x_15) ;  /* 0x000000e000007945 */ /* 0x000fe20003800200 */
[----:B0-----:R-:W-:Y:S01]  /*0aa0*/  FFMA R8, R3, -R12, 1 ;  /* 0x3f80000003087423 */ /* 0x001fe2000000080c */
[----:B---3--:R-:W-:-:S03]  /*0ab0*/  FADD R9, -R11, R0 ;  /* 0x000000000b097221 */ /* 0x008fc60000000100 */
[----:B------:R-:W-:Y:S02]  /*0ac0*/  FFMA R0, R3, R8, R3 ;  /* 0x0000000803007223 */ /* 0x000fe40000000003 */
[----:B------:R-:W0:Y:S02]  /*0ad0*/  FCHK P0, R9, R12 ;  /* 0x0000000c09007302 */ /* 0x000e240000000000 */
[----:B------:R-:W-:-:S04]  /*0ae0*/  FFMA R3, R0, R9, RZ ;  /* 0x0000000900037223 */ /* 0x000fc800000000ff */
[----:B------:R-:W-:-:S04]  /*0af0*/  FFMA R8, R3, -R12, R9 ;  /* 0x8000000c03087223 */ /* 0x000fc80000000009 */
[----:B------:R-:W-:Y:S01]  /*0b00*/  FFMA R0, R0, R8, R3 ;  /* 0x0000000800007223 */ /* 0x000fe20000000003 */
[----:B0-----:R-:W-:Y:S06]  /*0b10*/  @!P0 BRA `(.L_x_16) ;  /* 0x0000000000148947 */ /* 0x001fec0003800000 */
[----:B------:R-:W0:Y:S01]  /*0b20*/  LDCU UR4, c[0x0][0x388] ;  /* 0x00007100ff0477ac */ /* 0x000e220008000800 */
[----:B------:R-:W-:Y:S01]  /*0b30*/  IMAD.MOV.U32 R0, RZ, RZ, R9 ;  /* 0x000000ffff007224 */ /* 0x000fe200078e0009 */
[----:B------:R-:W-:Y:S02]  /*0b40*/  MOV R10, 0xb70 ;  /* 0x00000b70000a7802 */ /* 0x000fe40000000f00 */
[----:B0-----:R-:W-:-:S07]  /*0b50*/  MOV R3, UR4 ;  /* 0x0000000400037c02 */ /* 0x001fce0008000f00 */
[----:B-1--4-:R-:W-:Y:S05]  /*0b60*/  CALL.REL.NOINC `($__internal_0_$__cuda_sm3x_div_rn_noftz_f32_slowpath) ;  /* 0x0000000000787944 */ /* 0x012fea0003c00000 */
.L_x_16:
[----:B-1----:R-:W-:Y:S05]  /*0b70*/  BSYNC.RECONVERGENT B0 ;  /* 0x0000000000007941 */ /* 0x002fea0003800200 */
.L_x_15:
[----:B------:R-:W-:Y:S02]  /*0b80*/  HFMA2 R8, -RZ, RZ, 3.7421875, 0 ;  /* 0x437c0000ff087431 */ /* 0x000fe400000001ff */
[----:B------:R-:W-:Y:S01]  /*0b90*/  IMAD.MOV.U32 R3, RZ, RZ, 0x3bbb989d ;  /* 0x3bbb989dff037424 */ /* 0x000fe200078e00ff */
[----:B------:R-:W-:Y:S03]  /*0ba0*/  BSSY.RECONVERGENT B0, `(.L_x_17) ;  /* 0x0000015000007945 */ /* 0x000fe60003800200 */
[----:B------:R-:W-:-:S04]  /*0bb0*/  FFMA.SAT R3, R0, R3, 0.5 ;  /* 0x3f00000000037423 */ /* 0x000fc80000002003 */
[----:B------:R-:W-:Y:S02]  /*0bc0*/  FFMA.RM R3, R3, R8, 12582913 ;  /* 0x4b40000103037423 */ /* 0x000fe40000004008 */
[----:B----4-:R-:W0:Y:S02]  /*0bd0*/  MUFU.RCP R8, R13 ;  /* 0x0000000d00087308 */ /* 0x010e240000001000 */
[----:B------:R-:W-:-:S04]  /*0be0*/  FADD R9, R3, -12583039 ;  /* 0xcb40007f03097421 */ /* 0x000fc80000000000 */
[----:B------:R-:W-:-:S04]  /*0bf0*/  FFMA R9, R0, 1.4426950216293334961, -R9 ;  /* 0x3fb8aa3b00097823 */ /* 0x000fc80000000809 */
[----:B------:R-:W-:Y:S01]  /*0c00*/  FFMA R9, R0, 1.925963033500011079e-08, R9 ;  /* 0x32a5706000097823 */ /* 0x000fe20000000009 */
[----:B------:R-:W-:-:S05]  /*0c10*/  IMAD.SHL.U32 R0, R3, 0x800000, RZ ;  /* 0x0080000003007824 */ /* 0x000fca00078e00ff */
[----:B------:R-:W1:Y:S01]  /*0c20*/  MUFU.EX2 R9, R9 ;  /* 0x0000000900097308 */ /* 0x000e620000000800 */
[----:B0-----:R-:W-:-:S04]  /*0c30*/  FFMA R3, -R13, R8, 1 ;  /* 0x3f8000000d037423 */ /* 0x001fc80000000108 */
[----:B------:R-:W-:Y:S01]  /*0c40*/  FFMA R3, R8, R3, R8 ;  /* 0x0000000308037223 */ /* 0x000fe20000000008 */
[----:B-1----:R-:W-:-:S04]  /*0c50*/  FMUL R0, R0, R9 ;  /* 0x0000000900007220 */ /* 0x002fc80000400000 */
[----:B------:R-:W0:Y:S01]  /*0c60*/  FCHK P0, R0, R13 ;  /* 0x0000000d00007302 */ /* 0x000e220000000000 */
[----:B------:R-:W-:-:S04]  /*0c70*/  FFMA R8, R0, R3, RZ ;  /* 0x0000000300087223 */ /* 0x000fc800000000ff */
[----:B------:R-:W-:-:S04]  /*0c80*/  FFMA R10, -R13, R8, R0 ;  /* 0x000000080d0a7223 */ /* 0x000fc80000000100 */
[----:B------:R-:W-:Y:S01]  /*0c90*/  FFMA R3, R3, R10, R8 ;  /* 0x0000000a03037223 */ /* 0x000fe20000000008 */
[----:B0-----:R-:W-:Y:S06]  /*0ca0*/  @!P0 BRA `(.L_x_18) ;  /* 0x0000000000108947 */ /* 0x001fec0003800000 */
[----:B------:R-:W-:Y:S02]  /*0cb0*/  MOV R3, R13 ;  /* 0x0000000d00037202 */ /* 0x000fe40000000f00 */
[----:B------:R-:W-:-:S07]  /*0cc0*/  MOV R10, 0xce0 ;  /* 0x00000ce0000a7802 */ /* 0x000fce0000000f00 */
[----:B------:R-:W-:Y:S05]  /*0cd0*/  CALL.REL.NOINC `($__internal_0_$__cuda_sm3x_div_rn_noftz_f32_slowpath) ;  /* 0x00000000001c7944 */ /* 0x000fea0003c00000 */
[----:B------:R-:W-:-:S07]  /*0ce0*/  IMAD.MOV.U32 R3, RZ, RZ, R0 ;  /* 0x000000ffff037224 */ /* 0x000fce00078e0000 */
.L_x_18:
[----:B------:R-:W-:Y:S05]  /*0cf0*/  BSYNC.RECONVERGENT B0 ;  /* 0x0000000000007941 */ /* 0x000fea0003800200 */
.L_x_17:
[----:B------:R0:W-:Y:S01]  /*0d00*/  STG.E desc[UR6][R6.64], R3 ;  /* 0x0000000306007986 */ /* 0x0001e2000c101906 */
[----:B------:R-:W-:-:S04]  /*0d10*/  IADD3 R2, PT, PT, R2, UR8, RZ ;  /* 0x0000000802027c10 */ /* 0x000fc8000fffe0ff */
[----:B------:R-:W-:-:S13]  /*0d20*/  ISETP.GE.AND P0, PT, R2, UR5, PT ;  /* 0x0000000502007c0c */ /* 0x000fda000bf06270 */
[----:B0-----:R-:W-:Y:S05]  /*0d30*/  @!P0 BRA `(.L_x_19) ;  /* 0xfffffffc00488947 */ /* 0x001fea000383ffff */
[----:B------:R-:W-:Y:S05]  /*0d40*/  EXIT ;  /* 0x000000000000794d */ /* 0x000fea0003800000 */
        .weak           $__internal_0_$__cuda_sm3x_div_rn_noftz_f32_slowpath
        .type           $__internal_0_$__cuda_sm3x_div_rn_noftz_f32_slowpath,@function
        .size           $__internal_0_$__cuda_sm3x_div_rn_noftz_f32_slowpath,(.L_x_32 - $__internal_0_$__cuda_sm3x_div_rn_noftz_f32_slowpath)
$__internal_0_$__cuda_sm3x_div_rn_noftz_f32_slowpath:
[----:B------:R-:W-:Y:S01]  /*0d50*/  SHF.R.U32.HI R9, RZ, 0x17, R3 ;  /* 0x00000017ff097819 */ /* 0x000fe20000011603 */
[----:B------:R-:W-:Y:S01]  /*0d60*/  BSSY.RECONVERGENT B3, `(.L_x_20) ;  /* 0x0000062000037945 */ /* 0x000fe20003800200 */
[----:B------:R-:W-:Y:S02]  /*0d70*/  SHF.R.U32.HI R16, RZ, 0x17, R0 ;  /* 0x00000017ff107819 */ /* 0x000fe40000011600 */
[----:B------:R-:W-:Y:S02]  /*0d80*/  LOP3.LUT R9, R9, 0xff, RZ, 0xc0, !PT ;  /* 0x000000ff09097812 */ /* 0x000fe400078ec0ff */
[----:B------:R-:W-:-:S03]  /*0d90*/  LOP3.LUT R16, R16, 0xff, RZ, 0xc0, !PT ;  /* 0x000000ff10107812 */ /* 0x000fc600078ec0ff */
[----:B------:R-:W-:Y:S01]  /*0da0*/  VIADD R18, R9, 0xffffffff ;  /* 0xffffffff09127836 */ /* 0x000fe20000000000 */
[----:B------:R-:W-:-:S04]  /*0db0*/  IADD3 R17, PT, PT, R16, -0x1, RZ ;  /* 0xffffffff10117810 */ /* 0x000fc80007ffe0ff */
[----:B------:R-:W-:-:S04]  /*0dc0*/  ISETP.GT.U32.AND P0, PT, R18, 0xfd, PT ;  /* 0x000000fd1200780c */ /* 0x000fc80003f04070 */
[----:B------:R-:W-:-:S13]  /*0dd0*/  ISETP.GT.U32.OR P0, PT, R17, 0xfd, P0 ;  /* 0x000000fd1100780c */ /* 0x000fda0000704470 */
[----:B------:R-:W-:Y:S01]  /*0de0*/  @!P0 IMAD.MOV.U32 R8, RZ, RZ, RZ ;  /* 0x000000ffff088224 */ /* 0x000fe200078e00ff */
[----:B------:R-:W-:Y:S06]  /*0df0*/  @!P0 BRA `(.L_x_21) ;  /* 0x00000000005c8947 */ /* 0x000fec0003800000 */
[----:B------:R-:W-:Y:S02]  /*0e00*/  FSETP.GTU.FTZ.AND P0, PT, |R0|, +INF , PT ;  /* 0x7f8000000000780b */ /* 0x000fe40003f1c200 */
[----:B------:R-:W-:-:S04]  /*0e10*/  FSETP.GTU.FTZ.AND P1, PT, |R3|, +INF , PT ;  /* 0x7f8000000300780b */ /* 0x000fc80003f3c200 */
[----:B------:R-:W-:-:S13]  /*0e20*/  PLOP3.LUT P0, PT, P0, P1, PT, 0xf8, 0x8f ;  /* 0x00000000008f781c */ /* 0x000fda0000703f70 */
[----:B------:R-:W-:Y:S05]  /*0e30*/  @P0 BRA `(.L_x_22) ;  /* 0x00000004004c0947 */ /* 0x000fea0003800000 */
[----:B------:R-:W-:-:S13]  /*0e40*/  LOP3.LUT P0, RZ, R3, 0x7fffffff, R0, 0xc8, !PT ;  /* 0x7fffffff03ff7812 */ /* 0x000fda000780c800 */
[----:B------:R-:W-:Y:S05]  /*0e50*/  @!P0 BRA `(.L_x_23) ;  /* 0x00000004003c8947 */ /* 0x000fea0003800000 */
[C---:B------:R-:W-:Y:S02]  /*0e60*/  FSETP.NEU.FTZ.AND P2, PT, |R0|.reuse, +INF , PT ;  /* 0x7f8000000000780b */ /* 0x040fe40003f5d200 */
[----:B------:R-:W-:Y:S02]  /*0e70*/  FSETP.NEU.FTZ.AND P1, PT, |R3|, +INF , PT ;  /* 0x7f8000000300780b */ /* 0x000fe40003f3d200 */
[----:B------:R-:W-:-:S11]  /*0e80*/  FSETP.NEU.FTZ.AND P0, PT, |R0|, +INF , PT ;  /* 0x7f8000000000780b */ /* 0x000fd60003f1d200 */
[----:B------:R-:W-:Y:S05]  /*0e90*/  @!P1 BRA !P2, `(.L_x_23) ;  /* 0x00000004002c9947 */ /* 0x000fea0005000000 */
[----:B------:R-:W-:-:S04]  /*0ea0*/  LOP3.LUT P2, RZ, R0, 0x7fffffff, RZ, 0xc0, !PT ;  /* 0x7fffffff00ff7812 */ /* 0x000fc8000784c0ff */
[----:B------:R-:W-:-:S13]  /*0eb0*/  PLOP3.LUT P1, PT, P1, P2, PT, 0x2f, 0xf2 ;  /* 0x0000000000f2781c */ /* 0x000fda0000f24577 */
[----:B------:R-:W-:Y:S05]  /*0ec0*/  @P1 BRA `(.L_x_24) ;  /* 0x0000000400181947 */ /* 0x000fea0003800000 */
[----:B------:R-:W-:-:S04]  /*0ed0*/  LOP3.LUT P1, RZ, R3, 0x7fffffff, RZ, 0xc0, !PT ;  /* 0x7fffffff03ff7812 */ /* 0x000fc8000782c0ff */
[----:B------:R-:W-:-:S13]  /*0ee0*/  PLOP3.LUT P0, PT, P0, P1, PT, 0x2f, 0xf2 ;  /* 0x0000000000f2781c */ /* 0x000fda0000702577 */
[----:B------:R-:W-:Y:S05]  /*0ef0*/  @P0 BRA `(.L_x_25) ;  /* 0x0000000400000947 */ /* 0x000fea0003800000 */
[----:B------:R-:W-:Y:S02]  /*0f00*/  ISETP.GE.AND P0, PT, R17, RZ, PT ;  /* 0x000000ff1100720c */ /* 0x000fe40003f06270 */
[----:B------:R-:W-:-:S11]  /*0f10*/  ISETP.GE.AND P1, PT, R18, RZ, PT ;  /* 0x000000ff1200720c */ /* 0x000fd60003f26270 */
[----:B------:R-:W-:Y:S01]  /*0f20*/  @P0 MOV R8, RZ ;  /* 0x000000ff00080202 */ /* 0x000fe20000000f00 */
[----:B------:R-:W-:Y:S01]  /*0f30*/  @!P0 FFMA R0, R0, 1.84467440737095516160e+19, RZ ;  /* 0x5f80000000008823 */ /* 0x000fe200000000ff */
[----:B------:R-:W-:Y:S01]  /*0f40*/  @!P0 MOV R8, 0xffffffc0 ;  /* 0xffffffc000088802 */ /* 0x000fe20000000f00 */
[----:B------:R-:W-:-:S04]  /*0f50*/  @!P1 FFMA R3, R3, 1.84467440737095516160e+19, RZ ;  /* 0x5f80000003039823 */ /* 0x000fc800000000ff */
[----:B------:R-:W-:-:S07]  /*0f60*/  @!P1 VIADD R8, R8, 0x40 ;  /* 0x0000004008089836 */ /* 0x000fce0000000000 */
.L_x_21:
[----:B------:R-:W-:Y:S01]  /*0f70*/  LEA R18, R9, 0xc0800000, 0x17 ;  /* 0xc080000009127811 */ /* 0x000fe200078eb8ff */
[----:B------:R-:W-:Y:S01]  /*0f80*/  BSSY.RECONVERGENT B4, `(.L_x_26) ;  /* 0x0000036000047945 */ /* 0x000fe20003800200 */
[----:B------:R-:W-:Y:S02]  /*0f90*/  IADD3 R16, PT, PT, R16, -0x7f, RZ ;  /* 0xffffff8110107810 */ /* 0x000fe40007ffe0ff */
[----:B------:R-:W-:-:S03]  /*0fa0*/  IADD3 R19, PT, PT, -R18, R3, RZ ;  /* 0x0000000312137210 */ /* 0x000fc60007ffe1ff */
[C---:B------:R-:W-:Y:S01]  /*0fb0*/  IMAD R0, R16.reuse, -0x800000, R0 ;  /* 0xff80000010007824 */ /* 0x040fe200078e0200 */
[----:B------:R0:W1:Y:S01]  /*0fc0*/  MUFU.RCP R18, R19 ;  /* 0x0000001300127308 */ /* 0x0000620000001000 */
[----:B------:R-:W-:Y:S01]  /*0fd0*/  FADD.FTZ R17, -R19, -RZ ;  /* 0x800000ff13117221 */ /* 0x000fe20000010100 */
[----:B0-----:R-:W-:-:S05]  /*0fe0*/  IADD3 R19, PT, PT, R16, 0x7f, -R9 ;  /* 0x0000007f10137810 */ /* 0x001fca0007ffe809 */
[----:B------:R-:W-:Y:S02]  /*0ff0*/  IMAD.IADD R19, R19, 0x1, R8 ;  /* 0x0000000113137824 */ /* 0x000fe400078e0208 */
[----:B-1----:R-:W-:-:S04]  /*1000*/  FFMA R3, R18, R17, 1 ;  /* 0x3f80000012037423 */ /* 0x002fc80000000011 */
[----:B------:R-:W-:-:S04]  /*1010*/  FFMA R3, R18, R3, R18 ;  /* 0x0000000312037223 */ /* 0x000fc80000000012 */
[----:B------:R-:W-:-:S04]  /*1020*/  FFMA R18, R0, R3, RZ ;  /* 0x0000000300127223 */ /* 0x000fc800000000ff */
[----:B------:R-:W-:-:S04]  /*1030*/  FFMA R20, R17, R18, R0 ;  /* 0x0000001211147223 */ /* 0x000fc80000000000 */
[----:B------:R-:W-:-:S04]  /*1040*/  FFMA R18, R3, R20, R18 ;  /* 0x0000001403127223 */ /* 0x000fc80000000012 */
[----:B------:R-:W-:-:S04]  /*1050*/  FFMA R17, R17, R18, R0 ;  /* 0x0000001211117223 */ /* 0x000fc80000000000 */
[----:B------:R-:W-:-:S05]  /*1060*/  FFMA R0, R3, R17, R18 ;  /* 0x0000001103007223 */ /* 0x000fca0000000012 */
[----:B------:R-:W-:-:S04]  /*1070*/  SHF.R.U32.HI R9, RZ, 0x17, R0 ;  /* 0x00000017ff097819 */ /* 0x000fc80000011600 */
[----:B------:R-:W-:-:S04]  /*1080*/  LOP3.LUT R9, R9, 0xff, RZ, 0xc0, !PT ;  /* 0x000000ff09097812 */ /* 0x000fc800078ec0ff */
[----:B------:R-:W-:-:S04]  /*1090*/  IADD3 R9, PT, PT, R9, R19, RZ ;  /* 0x0000001309097210 */ /* 0x000fc80007ffe0ff */
[----:B------:R-:W-:-:S04]  /*10a0*/  IADD3 R8, PT, PT, R9, -0x1, RZ ;  /* 0xffffffff09087810 */ /* 0x000fc80007ffe0ff */
[----:B------:R-:W-:-:S13]  /*10b0*/  ISETP.GE.U32.AND P0, PT, R8, 0xfe, PT ;  /* 0x000000fe0800780c */ /* 0x000fda0003f06070 */
[----:B------:R-:W-:Y:S05]  /*10c0*/  @!P0 BRA `(.L_x_27) ;  /* 0x0000000000808947 */ /* 0x000fea0003800000 */
[----:B------:R-:W-:-:S13]  /*10d0*/  ISETP.GT.AND P0, PT, R9, 0xfe, PT ;  /* 0x000000fe0900780c */ /* 0x000fda0003f04270 */
[----:B------:R-:W-:Y:S05]  /*10e0*/  @P0 BRA `(.L_x_28) ;  /* 0x00000000006c0947 */ /* 0x000fea0003800000 */
[----:B------:R-:W-:-:S13]  /*10f0*/  ISETP.GE.AND P0, PT, R9, 0x1, PT ;  /* 0x000000010900780c */ /* 0x000fda0003f06270 */
[----:B------:R-:W-:Y:S05]  /*1100*/  @P0 BRA `(.L_x_29) ;  /* 0x0000000000740947 */ /* 0x000fea0003800000 */
[----:B------:R-:W-:Y:S02]  /*1110*/  ISETP.GE.AND P0, PT, R9, -0x18, PT ;  /* 0xffffffe80900780c */ /* 0x000fe40003f06270 */
[----:B------:R-:W-:-:S11]  /*1120*/  LOP3.LUT R0, R0, 0x80000000, RZ, 0xc0, !PT ;  /* 0x8000000000007812 */ /* 0x000fd600078ec0ff */
[----:B------:R-:W-:Y:S05]  /*1130*/  @!P0 BRA `(.L_x_29) ;  /* 0x0000000000688947 */ /* 0x000fea0003800000 */
[-CC-:B------:R-:W-:Y:S01]  /*1140*/  FFMA.RZ R8, R3, R17.reuse, R18.reuse ;  /* 0x0000001103087223 */ /* 0x180fe2000000c012 */
[C---:B------:R-:W-:Y:S02]  /*1150*/  ISETP.NE.AND P2, PT, R9.reuse, RZ, PT ;  /* 0x000000ff0900720c */ /* 0x040fe40003f45270 */
[----:B------:R-:W-:Y:S02]  /*1160*/  ISETP.NE.AND P1, PT, R9, RZ, PT ;  /* 0x000000ff0900720c */ /* 0x000fe40003f25270 */
[----:B------:R-:W-:Y:S01]  /*1170*/  LOP3.LUT R16, R8, 0x7fffff, RZ, 0xc0, !PT ;  /* 0x007fffff08107812 */ /* 0x000fe200078ec0ff */
[CCC-:B------:R-:W-:Y:S01]  /*1180*/  FFMA.RP R8, R3.reuse, R17.reuse, R18.reuse ;  /* 0x0000001103087223 */ /* 0x1c0fe20000008012 */
[----:B------:R-:W-:Y:S01]  /*1190*/  FFMA.RM R3, R3, R17, R18 ;  /* 0x0000001103037223 */ /* 0x000fe20000004012 */
[C---:B------:R-:W-:Y:S01]  /*11a0*/  VIADD R17, R9.reuse, 0x20 ;  /* 0x0000002009117836 */ /* 0x040fe20000000000 */
[----:B------:R-:W-:Y:S02]  /*11b0*/  LOP3.LUT R16, R16, 0x800000, RZ, 0xfc, !PT ;  /* 0x0080000010107812 */ /* 0x000fe400078efcff */
[----:B------:R-:W-:-:S02]  /*11c0*/  IADD3 R9, PT, PT, -R9, RZ, RZ ;  /* 0x000000ff09097210 */ /* 0x000fc40007ffe1ff */
[----:B------:R-:W-:Y:S02]  /*11d0*/  SHF.L.U32 R17, R16, R17, RZ ;  /* 0x0000001110117219 */ /* 0x000fe400000006ff */
[----:B------:R-:W-:Y:S02]  /*11e0*/  FSETP.NEU.FTZ.AND P0, PT, R8, R3, PT ;  /* 0x000000030800720b */ /* 0x000fe40003f1d000 */
[----:B------:R-:W-:Y:S02]  /*11f0*/  SEL R3, R9, RZ, P2 ;  /* 0x000000ff09037207 */ /* 0x000fe40001000000 */
[----:B------:R-:W-:Y:S02]  /*1200*/  ISETP.NE.AND P1, PT, R17, RZ, P1 ;  /* 0x000000ff1100720c */ /* 0x000fe40000f25270 */
[----:B------:R-:W-:Y:S02]  /*1210*/  SHF.R.U32.HI R3, RZ, R3, R16 ;  /* 0x00000003ff037219 */ /* 0x000fe40000011610 */
[----:B------:R-:W-:-:S02]  /*1220*/  PLOP3.LUT P0, PT, P0, P1, PT, 0xf8, 0x8f ;  /* 0x00000000008f781c */ /* 0x000fc40000703f70 */
[----:B------:R-:W-:Y:S02]  /*1230*/  SHF.R.U32.HI R9, RZ, 0x1, R3 ;  /* 0x00000001ff097819 */ /* 0x000fe40000011603 */
[----:B------:R-:W-:-:S04]  /*1240*/  SEL R8, RZ, 0x1, !P0 ;  /* 0x00000001ff087807 */ /* 0x000fc80004000000 */
[----:B------:R-:W-:-:S04]  /*1250*/  LOP3.LUT R8, R8, 0x1, R9, 0xf8, !PT ;  /* 0x0000000108087812 */ /* 0x000fc800078ef809 */
[----:B------:R-:W-:-:S04]  /*1260*/  LOP3.LUT R8, R8, R3, RZ, 0xc0, !PT ;  /* 0x0000000308087212 */ /* 0x000fc800078ec0ff */
[----:B------:R-:W-:-:S04]  /*1270*/  IADD3 R9, PT, PT, R9, R8, RZ ;  /* 0x0000000809097210 */ /* 0x000fc80007ffe0ff */
[----:B------:R-:W-:Y:S01]  /*1280*/  LOP3.LUT R0, R9, R0, RZ, 0xfc, !PT ;  /* 0x0000000009007212 */ /* 0x000fe200078efcff */
[----:B------:R-:W-:Y:S06]  /*1290*/  BRA `(.L_x_29) ;  /* 0x0000000000107947 */ /* 0x000fec0003800000 */
.L_x_28:
[----:B------:R-:W-:-:S04]  /*12a0*/  LOP3.LUT R0, R0, 0x80000000, RZ, 0xc0, !PT ;  /* 0x8000000000007812 */ /* 0x000fc800078ec0ff */
[----:B------:R-:W-:Y:S01]  /*12b0*/  LOP3.LUT R0, R0, 0x7f800000, RZ, 0xfc, !PT ;  /* 0x7f80000000007812 */ /* 0x000fe200078efcff */
[----:B------:R-:W-:Y:S06]  /*12c0*/  BRA `(.L_x_29) ;  /* 0x0000000000047947 */ /* 0x000fec0003800000 */
.L_x_27:
[----:B------:R-:W-:-:S07]  /*12d0*/  IMAD R0, R19, 0x800000, R0 ;  /* 0x0080000013007824 */ /* 0x000fce00078e0200 */
.L_x_29:
[----:B------:R-:W-:Y:S05]  /*12e0*/  BSYNC.RECONVERGENT B4 ;  /* 0x0000000000047941 */ /* 0x000fea0003800200 */
.L_x_26:
[----:B------:R-:W-:Y:S05]  /*12f0*/  BRA `(.L_x_30) ;  /* 0x0000000000207947 */ /* 0x000fea0003800000 */
.L_x_25:
[----:B------:R-:W-:-:S04]  /*1300*/  LOP3.LUT R0, R3, 0x80000000, R0, 0x48, !PT ;  /* 0x8000000003007812 */ /* 0x000fc800078e4800 */
[----:B------:R-:W-:Y:S01]  /*1310*/  LOP3.LUT R0, R0, 0x7f800000, RZ, 0xfc, !PT ;  /* 0x7f80000000007812 */ /* 0x000fe200078efcff */
[----:B------:R-:W-:Y:S06]  /*1320*/  BRA `(.L_x_30) ;  /* 0x0000000000147947 */ /* 0x000fec0003800000 */
.L_x_24:
[----:B------:R-:W-:Y:S01]  /*1330*/  LOP3.LUT R0, R3, 0x80000000, R0, 0x48, !PT ;  /* 0x8000000003007812 */ /* 0x000fe200078e4800 */
[----:B------:R-:W-:Y:S06]  /*1340*/  BRA `(.L_x_30) ;  /* 0x00000000000c7947 */ /* 0x000fec0003800000 */
.L_x_23:
[----:B------:R-:W0:Y:S01]  /*1350*/  MUFU.RSQ R0, -QNAN ;  /* 0xffc0000000007908 */ /* 0x000e220000001400 */
[----:B------:R-:W-:Y:S05]  /*1360*/  BRA `(.L_x_30) ;  /* 0x0000000000047947 */ /* 0x000fea0003800000 */
.L_x_22:
[----:B------:R-:W-:-:S07]  /*1370*/  FADD.FTZ R0, R0, R3 ;  /* 0x0000000300007221 */ /* 0x000fce0000010000 */
.L_x_30:
[----:B------:R-:W-:Y:S05]  /*1380*/  BSYNC.RECONVERGENT B3 ;  /* 0x0000000000037941 */ /* 0x000fea0003800200 */
.L_x_20:
[----:B------:R-:W-:Y:S01]  /*1390*/  HFMA2 R9, -RZ, RZ, 0, 0 ;  /* 0x00000000ff097431 */ /* 0x000fe200000001ff */
[----:B------:R-:W-:-:S04]  /*13a0*/  MOV R8, R10 ;  /* 0x0000000a00087202 */ /* 0x000fc80000000f00 */
[----:B0-----:R-:W-:Y:S05]  /*13b0*/  RET.REL.NODEC R8 `(_Z21vector_softmax_kernelPffi) ;  /* 0xffffffec08107950 */ /* 0x001fea0003c3ffff */
.L_x_31:
[----:B------:R-:W-:-:S00]  /*13c0*/  BRA `(.L_x_31) ;  /* 0xfffffffc00fc7947 */ /* 0x000fc0000383ffff */
[----:B------:R-:W-:-:S00]  /*13d0*/  NOP ;  /* 0x0000000000007918 */ /* 0x000fc00000000000 */
        /* <DEDUP_REMOVED lines=10> */
.L_x_32:


//--------------------- .nv.shared._Z21vector_softmax_kernelPffi --------------------------
	.section	.nv.shared._Z21vector_softmax_kernelPffi,"aw",@nobits
	.sectionflags	@""
	.align	4
.nv.shared._Z21vector_softmax_kernelPffi:
	.zero		5120


//--------------------- .nv.shared.reserved.0     --------------------------
	.section	.nv.shared.reserved.0,"aw",@nobits
	.weak		__nv_reservedSMEM_offset_0_alias
	.size		__nv_reservedSMEM_offset_0_alias, 0, 64
	.other		__nv_reservedSMEM_offset_0_alias,@"STO_CUDA_RESERVED_SHARED STV_DEFAULT"
__nv_reservedSMEM_offset_0_alias:
	.zero		0
	.zero		64


//--------------------- .nv.constant0._Z21vector_softmax_kernelPffi --------------------------
	.section	.nv.constant0._Z21vector_softmax_kernelPffi,"a",@progbits
	.sectionflags	@""
	.align	4
.nv.constant0._Z21vector_softmax_kernelPffi:
	.zero		912


//--------------------- SYMBOLS --------------------------

	.type		.nv.reservedSmem.offset0,@object
	.size		.nv.reservedSmem.offset0,0x4
	.type		.nv.reservedSmem.cap,@object
	.size		.nv.reservedSmem.cap,0x4
